//
// Generated by NVIDIA NVVM Compiler
//
// Compiler Build ID: CL-36424714
// Cuda compilation tools, release 13.0, V13.0.88
// Based on NVVM 20.0.0
//

.version 9.0
.target sm_100
.address_size 64

	// .globl	f

.visible .entry f(
	.param .u64 .ptr .align 1 f_param_0,
	.param .u64 .ptr .align 1 f_param_1,
	.param .u64 .ptr .align 1 f_param_2
)
{
	.reg .b32 	%r<5>;
	.reg .b32 	%f<4>;
	.reg .b64 	%rd<11>;

	ld.param.u64 	%rd1, [f_param_0];
	ld.param.u64 	%rd2, [f_param_1];
	ld.param.u64 	%rd3, [f_param_2];
	cvta.to.global.u64 	%rd4, %rd3;
	cvta.to.global.u64 	%rd5, %rd2;
	cvta.to.global.u64 	%rd6, %rd1;
	mov.u32 	%r1, %ctaid.x;
	mov.u32 	%r2, %ntid.x;
	mov.u32 	%r3, %tid.x;
	mad.lo.s32 	%r4, %r1, %r2, %r3;
	mul.wide.u32 	%rd7, %r4, 4;
	add.s64 	%rd8, %rd6, %rd7;
	ld.global.f32 	%f1, [%rd8];
	add.s64 	%rd9, %rd5, %rd7;
	ld.global.f32 	%f2, [%rd9];
	add.f32 	%f3, %f1, %f2;
	add.s64 	%rd10, %rd4, %rd7;
	st.global.f32 	[%rd10], %f3;
	ret;

}


// ===== COMPILED SASS (sm_100) =====

	.target	sm_100

	.elftype	@"ET_EXEC"


//--------------------- .note.nv.tkinfo           --------------------------
	.section	.note.nv.tkinfo,"",@"SHT_NOTE"
	.sectionflags	@"SHF_NOTE_NV_TKINFO"
	.tkinfo
        /*0018*/ 	.word	0x00000002
        /*0030*/ 	.string	""
        /*0030*/ 	.string	"ptxas"
        /*0030*/ 	.string	"Cuda compilation tools, release 13.0, V13.0.88"
        /*0030*/ 	.string	"Build cuda_13.0.r13.0/compiler.36424714_0"
        /*0030*/ 	.string	"-arch sm_100 -m 64 "



//--------------------- .note.nv.cuinfo           --------------------------
	.section	.note.nv.cuinfo,"",@"SHT_NOTE"
	.sectionflags	@"SHF_NOTE_NV_CUINFO"
        /*0018*/ 	.short	0x0002
        /*001a*/ 	.short	0x0064
        /*001c*/ 	.short	0x0082
	.zero		2


//--------------------- .nv.info                  --------------------------
	.section	.nv.info,"",@"SHT_CUDA_INFO"
	.align	4


	//----- nvinfo : EIATTR_REGCOUNT
	.align		4
        /*0000*/ 	.byte	0x04, 0x2f
        /*0002*/ 	.short	(.L_1 - .L_0)
	.align		4
.L_0:
        /*0004*/ 	.word	index@(f)
        /*0008*/ 	.word	0x0000000c


	//----- nvinfo : EIATTR_FRAME_SIZE
	.align		4
.L_1:
        /*000c*/ 	.byte	0x04, 0x11
        /*000e*/ 	.short	(.L_3 - .L_2)
	.align		4
.L_2:
        /*0010*/ 	.word	index@(f)
        /*0014*/ 	.word	0x00000000


	//----- nvinfo : EIATTR_MIN_STACK_SIZE
	.align		4
.L_3:
        /*0018*/ 	.byte	0x04, 0x12
        /*001a*/ 	.short	(.L_5 - .L_4)
	.align		4
.L_4:
        /*001c*/ 	.word	index@(f)
        /*0020*/ 	.word	0x00000000
.L_5:


//--------------------- .nv.compat                --------------------------
	.section	.nv.compat,"",@"SHT_CUDA_COMPAT_INFO"
	.align	4
        /*0000*/ 	.byte	0x02, 0x09, 0x00, 0x00, 0x02, 0x02, 0x01, 0x00, 0x02, 0x05, 0x05, 0x00, 0x03, 0x07, 0x01, 0x01
        /*0010*/ 	.byte	0x02, 0x03, 0x00, 0x00, 0x02, 0x06, 0x01, 0x00, 0x04, 0x0b, 0x08, 0x00, 0x09, 0x00, 0x00, 0x00
        /*0020*/ 	.byte	0x00, 0x00, 0x00, 0x00


//--------------------- .nv.info.f                --------------------------
	.section	.nv.info.f,"",@"SHT_CUDA_INFO"
	.sectionflags	@""
	.align	4


	//----- nvinfo : EIATTR_CUDA_API_VERSION
	.align		4
        /*0000*/ 	.byte	0x04, 0x37
        /*0002*/ 	.short	(.L_7 - .L_6)
.L_6:
        /*0004*/ 	.word	0x00000082


	//----- nvinfo : EIATTR_KPARAM_INFO
	.align		4
.L_7:
        /*0008*/ 	.byte	0x04, 0x17
        /*000a*/ 	.short	(.L_9 - .L_8)
.L_8:
        /*000c*/ 	.word	0x00000000
        /*0010*/ 	.short	0x0002
        /*0012*/ 	.short	0x0010
        /*0014*/ 	.byte	0x00, 0xf5, 0x21, 0x00


	//----- nvinfo : EIATTR_KPARAM_INFO
	.align		4
.L_9:
        /*0018*/ 	.byte	0x04, 0x17
        /*001a*/ 	.short	(.L_11 - .L_10)
.L_10:
        /*001c*/ 	.word	0x00000000
        /*0020*/ 	.short	0x0001
        /*0022*/ 	.short	0x0008
        /*0024*/ 	.byte	0x00, 0xf5, 0x21, 0x00


	//----- nvinfo : EIATTR_KPARAM_INFO
	.align		4
.L_11:
        /*0028*/ 	.byte	0x04, 0x17
        /*002a*/ 	.short	(.L_13 - .L_12)
.L_12:
        /*002c*/ 	.word	0x00000000
        /*0030*/ 	.short	0x0000
        /*0032*/ 	.short	0x0000
        /*0034*/ 	.byte	0x00, 0xf5, 0x21, 0x00


	//----- nvinfo : EIATTR_SPARSE_MMA_MASK
	.align		4
.L_13:
        /*0038*/ 	.byte	0x03, 0x50
        /*003a*/ 	.short	0x0000


	//----- nvinfo : EIATTR_MAXREG_COUNT
	.align		4
        /*003c*/ 	.byte	0x03, 0x1b
        /*003e*/ 	.short	0x00ff


	//----- nvinfo : EIATTR_MERCURY_ISA_VERSION
	.align		4
        /*0040*/ 	.byte	0x03, 0x5f
        /*0042*/ 	.short	0x0101


	//----- nvinfo : EIATTR_VRC_CTA_INIT_COUNT
	.align		4
        /*0044*/ 	.byte	0x02, 0x4a
	.zero		1
	.zero		1


	//----- nvinfo : EIATTR_EXIT_INSTR_OFFSETS
	.align		4
        /*0048*/ 	.byte	0x04, 0x1c
        /*004a*/ 	.short	(.L_15 - .L_14)


	//   ....[0]....
.L_14:
        /*004c*/ 	.word	0x00000100


	//----- nvinfo : EIATTR_CBANK_PARAM_SIZE
	.align		4
.L_15:
        /*0050*/ 	.byte	0x03, 0x19
        /*0052*/ 	.short	0x0018


	//----- nvinfo : EIATTR_PARAM_CBANK
	.align		4
        /*0054*/ 	.byte	0x04, 0x0a
        /*0056*/ 	.short	(.L_17 - .L_16)
	.align		4
.L_16:
        /*0058*/ 	.word	index@(.nv.constant0.f)
        /*005c*/ 	.short	0x0380
        /*005e*/ 	.short	0x0018


	//----- nvinfo : EIATTR_SW_WAR
	.align		4
.L_17:
        /*0060*/ 	.byte	0x04, 0x36
        /*0062*/ 	.short	(.L_19 - .L_18)
.L_18:
        /*0064*/ 	.word	0x00000008
.L_19:


//--------------------- .nv.callgraph             --------------------------
	.section	.nv.callgraph,"",@"SHT_CUDA_CALLGRAPH"
	.align	4
	.sectionentsize	8
	.align		4
        /*0000*/ 	.word	0x00000000
	.align		4
        /*0004*/ 	.word	0xffffffff
	.align		4
        /*0008*/ 	.word	0x00000000
	.align		4
        /*000c*/ 	.word	0xfffffffe
	.align		4
        /*0010*/ 	.word	0x00000000
	.align		4
        /*0014*/ 	.word	0xfffffffd
	.align		4
        /*0018*/ 	.word	0x00000000
	.align		4
        /*001c*/ 	.word	0xfffffffc


//--------------------- .text.f                   --------------------------
	.section	.text.f,"ax",@progbits
	.align	128
        .global         f
        .type           f,@function
        .size           f,(.L_x_1 - f)
        .other          f,@"STO_CUDA_ENTRY STV_DEFAULT"
f:
.text.f:
[----:B------:R-:W-:Y:S01]  /*0000*/  LDC R1, c[0x0][0x37c] ;  /* 0x0000df00ff017b82 */ /* 0x000fe20000000800 */
[----:B------:R-:W0:Y:S07]  /*0010*/  S2R R0, SR_TID.X ;  /* 0x0000000000007919 */ /* 0x000e2e0000002100 */
[----:B------:R-:W0:Y:S01]  /*0020*/  S2UR UR6, SR_CTAID.X ;  /* 0x00000000000679c3 */ /* 0x000e220000002500 */
[----:B------:R-:W1:Y:S07]  /*0030*/  LDCU.64 UR4, c[0x0][0x358] ;  /* 0x00006b00ff0477ac */ /* 0x000e6e0008000a00 */
[----:B------:R-:W0:Y:S08]  /*0040*/  LDC R9, c[0x0][0x360] ;  /* 0x0000d800ff097b82 */ /* 0x000e300000000800 */
[----:B------:R-:W2:Y:S08]  /*0050*/  LDC.64 R2, c[0x0][0x380] ;  /* 0x0000e000ff027b82 */ /* 0x000eb00000000a00 */
[----:B------:R-:W3:Y:S01]  /*0060*/  LDC.64 R4, c[0x0][0x388] ;  /* 0x0000e200ff047b82 */ /* 0x000ee20000000a00 */
[----:B0-----:R-:W-:-:S07]  /*0070*/  IMAD R9, R9, UR6, R0 ;  /* 0x0000000609097c24 */ /* 0x001fce000f8e0200 */
[----:B------:R-:W0:Y:S01]  /*0080*/  LDC.64 R6, c[0x0][0x390] ;  /* 0x0000e400ff067b82 */ /* 0x000e220000000a00 */
[----:B--2---:R-:W-:-:S06]  /*0090*/  IMAD.WIDE.U32 R2, R9, 0x4, R2 ;  /* 0x0000000409027825 */ /* 0x004fcc00078e0002 */
[----:B-1----:R-:W2:Y:S01]  /*00a0*/  LDG.E R2, desc[UR4][R2.64] ;  /* 0x0000000402027981 */ /* 0x002ea2000c1e1900 */
[----:B---3--:R-:W-:-:S06]  /*00b0*/  IMAD.WIDE.U32 R4, R9, 0x4, R4 ;  /* 0x0000000409047825 */ /* 0x008fcc00078e0004 */
[----:B------:R-:W2:Y:S01]  /*00c0*/  LDG.E R5, desc[UR4][R4.64] ;  /* 0x0000000404057981 */ /* 0x000ea2000c1e1900 */
[----:B0-----:R-:W-:-:S04]  /*00d0*/  IMAD.WIDE.U32 R6, R9, 0x4, R6 ;  /* 0x0000000409067825 */ /* 0x001fc800078e0006 */
[----:B--2---:R-:W-:-:S05]  /*00e0*/  FADD R9, R2, R5 ;  /* 0x0000000502097221 */ /* 0x004fca0000000000 */
[----:B------:R-:W-:Y:S01]  /*00f0*/  STG.E desc[UR4][R6.64], R9 ;  /* 0x0000000906007986 */ /* 0x000fe2000c101904 */
[----:B------:R-:W-:Y:S05]  /*0100*/  EXIT ;  /* 0x000000000000794d */ /* 0x000fea0003800000 */
.L_x_0:
[----:B------:R-:W-:-:S00]  /*0110*/  BRA `(.L_x_0) ;  /* 0xfffffffc00fc7947 */ /* 0x000fc0000383ffff */
[----:B------:R-:W-:-:S00]  /*0120*/  NOP ;  /* 0x0000000000007918 */ /* 0x000fc00000000000 */
        /* <DEDUP_REMOVED lines=13> */
.L_x_1:


//--------------------- .nv.shared.reserved.0     --------------------------
	.section	.nv.shared.reserved.0,"aw",@nobits
	.weak		__nv_reservedSMEM_offset_0_alias
	.size		__nv_reservedSMEM_offset_0_alias, 0, 64
	.other		__nv_reservedSMEM_offset_0_alias,@"STO_CUDA_RESERVED_SHARED STV_DEFAULT"
__nv_reservedSMEM_offset_0_alias:
	.zero		0
	.zero		64


//--------------------- .nv.constant0.f           --------------------------
	.section	.nv.constant0.f,"a",@progbits
	.sectionflags	@""
	.align	4
.nv.constant0.f:
	.zero		920


//--------------------- SYMBOLS --------------------------

	.type		.nv.reservedSmem.offset0,@object
	.size		.nv.reservedSmem.offset0,0x4
